//
// Generated by NVIDIA NVVM Compiler
//
// Compiler Build ID: CL-36424714
// Cuda compilation tools, release 13.0, V13.0.88
// Based on NVVM 20.0.0
//

.version 9.0
.target sm_100
.address_size 64

	// .globl	_Z10matrixInitPdd

.visible .entry _Z10matrixInitPdd(
	.param .u64 .ptr .align 1 _Z10matrixInitPdd_param_0,
	.param .f64 _Z10matrixInitPdd_param_1
)
{
	.reg .pred 	%p<2>;
	.reg .b32 	%r<5>;
	.reg .b64 	%rd<7>;
	.reg .b64 	%fd<2>;

	ld.param.u64 	%rd4, [_Z10matrixInitPdd_param_0];
	ld.param.f64 	%fd1, [_Z10matrixInitPdd_param_1];
	cvta.to.global.u64 	%rd5, %rd4;
	add.s64 	%rd6, %rd5, 128;
	mov.b32 	%r4, 0;
$L__BB0_1:
	st.global.f64 	[%rd6+-128], %fd1;
	st.global.f64 	[%rd6+-120], %fd1;
	st.global.f64 	[%rd6+-112], %fd1;
	st.global.f64 	[%rd6+-104], %fd1;
	st.global.f64 	[%rd6+-96], %fd1;
	st.global.f64 	[%rd6+-88], %fd1;
	st.global.f64 	[%rd6+-80], %fd1;
	st.global.f64 	[%rd6+-72], %fd1;
	st.global.f64 	[%rd6+-64], %fd1;
	st.global.f64 	[%rd6+-56], %fd1;
	st.global.f64 	[%rd6+-48], %fd1;
	st.global.f64 	[%rd6+-40], %fd1;
	st.global.f64 	[%rd6+-32], %fd1;
	st.global.f64 	[%rd6+-24], %fd1;
	st.global.f64 	[%rd6+-16], %fd1;
	st.global.f64 	[%rd6+-8], %fd1;
	st.global.f64 	[%rd6], %fd1;
	st.global.f64 	[%rd6+8], %fd1;
	st.global.f64 	[%rd6+16], %fd1;
	st.global.f64 	[%rd6+24], %fd1;
	st.global.f64 	[%rd6+32], %fd1;
	st.global.f64 	[%rd6+40], %fd1;
	st.global.f64 	[%rd6+48], %fd1;
	st.global.f64 	[%rd6+56], %fd1;
	st.global.f64 	[%rd6+64], %fd1;
	st.global.f64 	[%rd6+72], %fd1;
	st.global.f64 	[%rd6+80], %fd1;
	st.global.f64 	[%rd6+88], %fd1;
	st.global.f64 	[%rd6+96], %fd1;
	st.global.f64 	[%rd6+104], %fd1;
	st.global.f64 	[%rd6+112], %fd1;
	st.global.f64 	[%rd6+120], %fd1;
	add.s32 	%r4, %r4, 32;
	add.s64 	%rd6, %rd6, 256;
	setp.ne.s32 	%p1, %r4, 900000;
	@%p1 bra 	$L__BB0_1;
	ret;

}
	// .globl	_Z9matrixAddPdS_S_
.visible .entry _Z9matrixAddPdS_S_(
	.param .u64 .ptr .align 1 _Z9matrixAddPdS_S__param_0,
	.param .u64 .ptr .align 1 _Z9matrixAddPdS_S__param_1,
	.param .u64 .ptr .align 1 _Z9matrixAddPdS_S__param_2
)
{
	.reg .pred 	%p<4>;
	.reg .b32 	%r<11>;
	.reg .b64 	%rd<11>;
	.reg .b64 	%fd<4>;

	ld.param.u64 	%rd1, [_Z9matrixAddPdS_S__param_0];
	ld.param.u64 	%rd2, [_Z9matrixAddPdS_S__param_1];
	ld.param.u64 	%rd3, [_Z9matrixAddPdS_S__param_2];
	mov.u32 	%r2, %ctaid.x;
	mov.u32 	%r3, %ntid.x;
	mov.u32 	%r4, %tid.x;
	mad.lo.s32 	%r5, %r2, %r3, %r4;
	mov.u32 	%r6, %ctaid.y;
	mov.u32 	%r7, %ntid.y;
	mov.u32 	%r8, %tid.y;
	mad.lo.s32 	%r9, %r6, %r7, %r8;
	mad.lo.s32 	%r1, %r9, 900, %r5;
	setp.gt.s32 	%p1, %r5, 899;
	setp.gt.u32 	%p2, %r9, 999;
	or.pred  	%p3, %p1, %p2;
	@%p3 bra 	$L__BB1_2;
	cvta.to.global.u64 	%rd4, %rd1;
	cvta.to.global.u64 	%rd5, %rd2;
	cvta.to.global.u64 	%rd6, %rd3;
	mul.wide.s32 	%rd7, %r1, 8;
	add.s64 	%rd8, %rd4, %rd7;
	ld.global.f64 	%fd1, [%rd8];
	add.s64 	%rd9, %rd5, %rd7;
	ld.global.f64 	%fd2, [%rd9];
	add.f64 	%fd3, %fd1, %fd2;
	add.s64 	%rd10, %rd6, %rd7;
	st.global.f64 	[%rd10], %fd3;
$L__BB1_2:
	ret;

}


// ===== COMPILED SASS (sm_100) =====

	.target	sm_100

	.elftype	@"ET_EXEC"


//--------------------- .note.nv.tkinfo           --------------------------
	.section	.note.nv.tkinfo,"",@"SHT_NOTE"
	.sectionflags	@"SHF_NOTE_NV_TKINFO"
	.tkinfo
        /*0018*/ 	.word	0x00000002
        /*0030*/ 	.string	""
        /*0030*/ 	.string	"ptxas"
        /*0030*/ 	.string	"Cuda compilation tools, release 13.0, V13.0.88"
        /*0030*/ 	.string	"Build cuda_13.0.r13.0/compiler.36424714_0"
        /*0030*/ 	.string	"-arch sm_100 -m 64 "



//--------------------- .note.nv.cuinfo           --------------------------
	.section	.note.nv.cuinfo,"",@"SHT_NOTE"
	.sectionflags	@"SHF_NOTE_NV_CUINFO"
        /*0018*/ 	.short	0x0002
        /*001a*/ 	.short	0x0064
        /*001c*/ 	.short	0x0082
	.zero		2


//--------------------- .nv.info                  --------------------------
	.section	.nv.info,"",@"SHT_CUDA_INFO"
	.align	4


	//----- nvinfo : EIATTR_REGCOUNT
	.align		4
        /*0000*/ 	.byte	0x04, 0x2f
        /*0002*/ 	.short	(.L_1 - .L_0)
	.align		4
.L_0:
        /*0004*/ 	.word	index@(_Z10matrixInitPdd)
        /*0008*/ 	.word	0x0000000a


	//----- nvinfo : EIATTR_FRAME_SIZE
	.align		4
.L_1:
        /*000c*/ 	.byte	0x04, 0x11
        /*000e*/ 	.short	(.L_3 - .L_2)
	.align		4
.L_2:
        /*0010*/ 	.word	index@(_Z10matrixInitPdd)
        /*0014*/ 	.word	0x00000000


	//----- nvinfo : EIATTR_REGCOUNT
	.align		4
.L_3:
        /*0018*/ 	.byte	0x04, 0x2f
        /*001a*/ 	.short	(.L_5 - .L_4)
	.align		4
.L_4:
        /*001c*/ 	.word	index@(_Z9matrixAddPdS_S_)
        /*0020*/ 	.word	0x0000000e


	//----- nvinfo : EIATTR_FRAME_SIZE
	.align		4
.L_5:
        /*0024*/ 	.byte	0x04, 0x11
        /*0026*/ 	.short	(.L_7 - .L_6)
	.align		4
.L_6:
        /*0028*/ 	.word	index@(_Z9matrixAddPdS_S_)
        /*002c*/ 	.word	0x00000000


	//----- nvinfo : EIATTR_MIN_STACK_SIZE
	.align		4
.L_7:
        /*0030*/ 	.byte	0x04, 0x12
        /*0032*/ 	.short	(.L_9 - .L_8)
	.align		4
.L_8:
        /*0034*/ 	.word	index@(_Z9matrixAddPdS_S_)
        /*0038*/ 	.word	0x00000000


	//----- nvinfo : EIATTR_MIN_STACK_SIZE
	.align		4
.L_9:
        /*003c*/ 	.byte	0x04, 0x12
        /*003e*/ 	.short	(.L_11 - .L_10)
	.align		4
.L_10:
        /*0040*/ 	.word	index@(_Z10matrixInitPdd)
        /*0044*/ 	.word	0x00000000
.L_11:


//--------------------- .nv.compat                --------------------------
	.section	.nv.compat,"",@"SHT_CUDA_COMPAT_INFO"
	.align	4
        /*0000*/ 	.byte	0x02, 0x09, 0x00, 0x00, 0x02, 0x02, 0x01, 0x00, 0x02, 0x05, 0x05, 0x00, 0x03, 0x07, 0x01, 0x01
        /*0010*/ 	.byte	0x02, 0x03, 0x00, 0x00, 0x02, 0x06, 0x01, 0x00, 0x04, 0x0b, 0x08, 0x00, 0x01, 0x00, 0x00, 0x00
        /*0020*/ 	.byte	0x00, 0x00, 0x00, 0x00


//--------------------- .nv.info._Z9matrixAddPdS_S_ --------------------------
	.section	.nv.info._Z9matrixAddPdS_S_,"",@"SHT_CUDA_INFO"
	.sectionflags	@""
	.align	4


	//----- nvinfo : EIATTR_CUDA_API_VERSION
	.align		4
        /*0000*/ 	.byte	0x04, 0x37
        /*0002*/ 	.short	(.L_13 - .L_12)
.L_12:
        /*0004*/ 	.word	0x00000082


	//----- nvinfo : EIATTR_KPARAM_INFO
	.align		4
.L_13:
        /*0008*/ 	.byte	0x04, 0x17
        /*000a*/ 	.short	(.L_15 - .L_14)
.L_14:
        /*000c*/ 	.word	0x00000000
        /*0010*/ 	.short	0x0002
        /*0012*/ 	.short	0x0010
        /*0014*/ 	.byte	0x00, 0xf5, 0x21, 0x00


	//----- nvinfo : EIATTR_KPARAM_INFO
	.align		4
.L_15:
        /*0018*/ 	.byte	0x04, 0x17
        /*001a*/ 	.short	(.L_17 - .L_16)
.L_16:
        /*001c*/ 	.word	0x00000000
        /*0020*/ 	.short	0x0001
        /*0022*/ 	.short	0x0008
        /*0024*/ 	.byte	0x00, 0xf5, 0x21, 0x00


	//----- nvinfo : EIATTR_KPARAM_INFO
	.align		4
.L_17:
        /*0028*/ 	.byte	0x04, 0x17
        /*002a*/ 	.short	(.L_19 - .L_18)
.L_18:
        /*002c*/ 	.word	0x00000000
        /*0030*/ 	.short	0x0000
        /*0032*/ 	.short	0x0000
        /*0034*/ 	.byte	0x00, 0xf5, 0x21, 0x00


	//----- nvinfo : EIATTR_SPARSE_MMA_MASK
	.align		4
.L_19:
        /*0038*/ 	.byte	0x03, 0x50
        /*003a*/ 	.short	0x0000


	//----- nvinfo : EIATTR_MAXREG_COUNT
	.align		4
        /*003c*/ 	.byte	0x03, 0x1b
        /*003e*/ 	.short	0x00ff


	//----- nvinfo : EIATTR_MERCURY_ISA_VERSION
	.align		4
        /*0040*/ 	.byte	0x03, 0x5f
        /*0042*/ 	.short	0x0101


	//----- nvinfo : EIATTR_VRC_CTA_INIT_COUNT
	.align		4
        /*0044*/ 	.byte	0x02, 0x4a
	.zero		1
	.zero		1


	//----- nvinfo : EIATTR_EXIT_INSTR_OFFSETS
	.align		4
        /*0048*/ 	.byte	0x04, 0x1c
        /*004a*/ 	.short	(.L_21 - .L_20)


	//   ....[0]....
.L_20:
        /*004c*/ 	.word	0x000000b0


	//   ....[1]....
        /*0050*/ 	.word	0x00000180


	//----- nvinfo : EIATTR_CBANK_PARAM_SIZE
	.align		4
.L_21:
        /*0054*/ 	.byte	0x03, 0x19
        /*0056*/ 	.short	0x0018


	//----- nvinfo : EIATTR_PARAM_CBANK
	.align		4
        /*0058*/ 	.byte	0x04, 0x0a
        /*005a*/ 	.short	(.L_23 - .L_22)
	.align		4
.L_22:
        /*005c*/ 	.word	index@(.nv.constant0._Z9matrixAddPdS_S_)
        /*0060*/ 	.short	0x0380
        /*0062*/ 	.short	0x0018


	//----- nvinfo : EIATTR_SW_WAR
	.align		4
.L_23:
        /*0064*/ 	.byte	0x04, 0x36
        /*0066*/ 	.short	(.L_25 - .L_24)
.L_24:
        /*0068*/ 	.word	0x00000008
.L_25:


//--------------------- .nv.info._Z10matrixInitPdd --------------------------
	.section	.nv.info._Z10matrixInitPdd,"",@"SHT_CUDA_INFO"
	.sectionflags	@""
	.align	4


	//----- nvinfo : EIATTR_CUDA_API_VERSION
	.align		4
        /*0000*/ 	.byte	0x04, 0x37
        /*0002*/ 	.short	(.L_27 - .L_26)
.L_26:
        /*0004*/ 	.word	0x00000082


	//----- nvinfo : EIATTR_KPARAM_INFO
	.align		4
.L_27:
        /*0008*/ 	.byte	0x04, 0x17
        /*000a*/ 	.short	(.L_29 - .L_28)
.L_28:
        /*000c*/ 	.word	0x00000000
        /*0010*/ 	.short	0x0001
        /*0012*/ 	.short	0x0008
        /*0014*/ 	.byte	0x00, 0xf0, 0x21, 0x00


	//----- nvinfo : EIATTR_KPARAM_INFO
	.align		4
.L_29:
        /*0018*/ 	.byte	0x04, 0x17
        /*001a*/ 	.short	(.L_31 - .L_30)
.L_30:
        /*001c*/ 	.word	0x00000000
        /*0020*/ 	.short	0x0000
        /*0022*/ 	.short	0x0000
        /*0024*/ 	.byte	0x00, 0xf5, 0x21, 0x00


	//----- nvinfo : EIATTR_SPARSE_MMA_MASK
	.align		4
.L_31:
        /*0028*/ 	.byte	0x03, 0x50
        /*002a*/ 	.short	0x0000


	//----- nvinfo : EIATTR_MAXREG_COUNT
	.align		4
        /*002c*/ 	.byte	0x03, 0x1b
        /*002e*/ 	.short	0x00ff


	//----- nvinfo : EIATTR_MERCURY_ISA_VERSION
	.align		4
        /*0030*/ 	.byte	0x03, 0x5f
        /*0032*/ 	.short	0x0101


	//----- nvinfo : EIATTR_VRC_CTA_INIT_COUNT
	.align		4
        /*0034*/ 	.byte	0x02, 0x4a
	.zero		1
	.zero		1


	//----- nvinfo : EIATTR_EXIT_INSTR_OFFSETS
	.align		4
        /*0038*/ 	.byte	0x04, 0x1c
        /*003a*/ 	.short	(.L_33 - .L_32)


	//   ....[0]....
.L_32:
        /*003c*/ 	.word	0x00000b00


	//----- nvinfo : EIATTR_CBANK_PARAM_SIZE
	.align		4
.L_33:
        /*0040*/ 	.byte	0x03, 0x19
        /*0042*/ 	.short	0x0010


	//----- nvinfo : EIATTR_PARAM_CBANK
	.align		4
        /*0044*/ 	.byte	0x04, 0x0a
        /*0046*/ 	.short	(.L_35 - .L_34)
	.align		4
.L_34:
        /*0048*/ 	.word	index@(.nv.constant0._Z10matrixInitPdd)
        /*004c*/ 	.short	0x0380
        /*004e*/ 	.short	0x0010


	//----- nvinfo : EIATTR_SW_WAR
	.align		4
.L_35:
        /*0050*/ 	.byte	0x04, 0x36
        /*0052*/ 	.short	(.L_37 - .L_36)
.L_36:
        /*0054*/ 	.word	0x00000008
.L_37:


//--------------------- .nv.callgraph             --------------------------
	.section	.nv.callgraph,"",@"SHT_CUDA_CALLGRAPH"
	.align	4
	.sectionentsize	8
	.align		4
        /*0000*/ 	.word	0x00000000
	.align		4
        /*0004*/ 	.word	0xffffffff
	.align		4
        /*0008*/ 	.word	0x00000000
	.align		4
        /*000c*/ 	.word	0xfffffffe
	.align		4
        /*0010*/ 	.word	0x00000000
	.align		4
        /*0014*/ 	.word	0xfffffffd
	.align		4
        /*0018*/ 	.word	0x00000000
	.align		4
        /*001c*/ 	.word	0xfffffffc


//--------------------- .text._Z9matrixAddPdS_S_  --------------------------
	.section	.text._Z9matrixAddPdS_S_,"ax",@progbits
	.align	128
        .global         _Z9matrixAddPdS_S_
        .type           _Z9matrixAddPdS_S_,@function
        .size           _Z9matrixAddPdS_S_,(.L_x_3 - _Z9matrixAddPdS_S_)
        .other          _Z9matrixAddPdS_S_,@"STO_CUDA_ENTRY STV_DEFAULT"
_Z9matrixAddPdS_S_:
.text._Z9matrixAddPdS_S_:
[----:B------:R-:W-:Y:S01]  /*0000*/  LDC R1, c[0x0][0x37c] ;  /* 0x0000df00ff017b82 */ /* 0x000fe20000000800 */
[----:B------:R-:W0:Y:S07]  /*0010*/  S2R R2, SR_TID.Y ;  /* 0x0000000000027919 */ /* 0x000e2e0000002200 */
[----:B------:R-:W1:Y:S01]  /*0020*/  LDC R0, c[0x0][0x360] ;  /* 0x0000d800ff007b82 */ /* 0x000e620000000800 */
[----:B------:R-:W1:Y:S07]  /*0030*/  S2R R3, SR_TID.X ;  /* 0x0000000000037919 */ /* 0x000e6e0000002100 */
[----:B------:R-:W0:Y:S08]  /*0040*/  S2UR UR5, SR_CTAID.Y ;  /* 0x00000000000579c3 */ /* 0x000e300000002600 */
[----:B------:R-:W0:Y:S08]  /*0050*/  LDC R7, c[0x0][0x364] ;  /* 0x0000d900ff077b82 */ /* 0x000e300000000800 */
[----:B------:R-:W1:Y:S01]  /*0060*/  S2UR UR4, SR_CTAID.X ;  /* 0x00000000000479c3 */ /* 0x000e620000002500 */
[----:B0-----:R-:W-:-:S05]  /*0070*/  IMAD R7, R7, UR5, R2 ;  /* 0x0000000507077c24 */ /* 0x001fca000f8e0202 */
[----:B------:R-:W-:Y:S01]  /*0080*/  ISETP.GT.U32.AND P0, PT, R7, 0x3e7, PT ;  /* 0x000003e70700780c */ /* 0x000fe20003f04070 */
[----:B-1----:R-:W-:-:S05]  /*0090*/  IMAD R0, R0, UR4, R3 ;  /* 0x0000000400007c24 */ /* 0x002fca000f8e0203 */
[----:B------:R-:W-:-:S13]  /*00a0*/  ISETP.GT.OR P0, PT, R0, 0x383, P0 ;  /* 0x000003830000780c */ /* 0x000fda0000704670 */
[----:B------:R-:W-:Y:S05]  /*00b0*/  @P0 EXIT ;  /* 0x000000000000094d */ /* 0x000fea0003800000 */
[----:B------:R-:W0:Y:S01]  /*00c0*/  LDC.64 R2, c[0x0][0x380] ;  /* 0x0000e000ff027b82 */ /* 0x000e220000000a00 */
[----:B------:R-:W1:Y:S01]  /*00d0*/  LDCU.64 UR4, c[0x0][0x358] ;  /* 0x00006b00ff0477ac */ /* 0x000e620008000a00 */
[----:B------:R-:W-:-:S06]  /*00e0*/  IMAD R11, R7, 0x384, R0 ;  /* 0x00000384070b7824 */ /* 0x000fcc00078e0200 */
[----:B------:R-:W2:Y:S08]  /*00f0*/  LDC.64 R4, c[0x0][0x388] ;  /* 0x0000e200ff047b82 */ /* 0x000eb00000000a00 */
[----:B------:R-:W3:Y:S01]  /*0100*/  LDC.64 R8, c[0x0][0x390] ;  /* 0x0000e400ff087b82 */ /* 0x000ee20000000a00 */
[----:B0-----:R-:W-:-:S06]  /*0110*/  IMAD.WIDE R2, R11, 0x8, R2 ;  /* 0x000000080b027825 */ /* 0x001fcc00078e0202 */
[----:B-1----:R-:W4:Y:S01]  /*0120*/  LDG.E.64 R2, desc[UR4][R2.64] ;  /* 0x0000000402027981 */ /* 0x002f22000c1e1b00 */
[----:B--2---:R-:W-:-:S06]  /*0130*/  IMAD.WIDE R4, R11, 0x8, R4 ;  /* 0x000000080b047825 */ /* 0x004fcc00078e0204 */
[----:B------:R-:W4:Y:S01]  /*0140*/  LDG.E.64 R4, desc[UR4][R4.64] ;  /* 0x0000000404047981 */ /* 0x000f22000c1e1b00 */
[----:B---3--:R-:W-:Y:S01]  /*0150*/  IMAD.WIDE R8, R11, 0x8, R8 ;  /* 0x000000080b087825 */ /* 0x008fe200078e0208 */
[----:B----4-:R-:W-:-:S07]  /*0160*/  DADD R6, R2, R4 ;  /* 0x0000000002067229 */ /* 0x010fce0000000004 */
[----:B------:R-:W-:Y:S01]  /*0170*/  STG.E.64 desc[UR4][R8.64], R6 ;  /* 0x0000000608007986 */ /* 0x000fe2000c101b04 */
[----:B------:R-:W-:Y:S05]  /*0180*/  EXIT ;  /* 0x000000000000794d */ /* 0x000fea0003800000 */
.L_x_0:
[----:B------:R-:W-:-:S00]  /*0190*/  BRA `(.L_x_0) ;  /* 0xfffffffc00fc7947 */ /* 0x000fc0000383ffff */
[----:B------:R-:W-:-:S00]  /*01a0*/  NOP ;  /* 0x0000000000007918 */ /* 0x000fc00000000000 */
        /* <DEDUP_REMOVED lines=13> */
.L_x_3:


//--------------------- .text._Z10matrixInitPdd   --------------------------
	.section	.text._Z10matrixInitPdd,"ax",@progbits
	.align	128
        .global         _Z10matrixInitPdd
        .type           _Z10matrixInitPdd,@function
        .size           _Z10matrixInitPdd,(.L_x_4 - _Z10matrixInitPdd)
        .other          _Z10matrixInitPdd,@"STO_CUDA_ENTRY STV_DEFAULT"
_Z10matrixInitPdd:
.text._Z10matrixInitPdd:
[----:B------:R-:W-:Y:S01]  /*0000*/  LDC R1, c[0x0][0x37c] ;  /* 0x0000df00ff017b82 */ /* 0x000fe20000000800 */
[----:B------:R-:W0:Y:S07]  /*0010*/  LDCU.64 UR4, c[0x0][0x380] ;  /* 0x00007000ff0477ac */ /* 0x000e2e0008000a00 */
[----:B------:R-:W1:Y:S01]  /*0020*/  LDC.64 R4, c[0x0][0x388] ;  /* 0x0000e200ff047b82 */ /* 0x000e620000000a00 */
[----:B------:R-:W2:Y:S01]  /*0030*/  LDCU.64 UR6, c[0x0][0x358] ;  /* 0x00006b00ff0677ac */ /* 0x000ea20008000a00 */
[----:B0-----:R-:W-:-:S04]  /*0040*/  UIADD3 UR4, UP0, UPT, UR4, 0x80, URZ ;  /* 0x0000008004047890 */ /* 0x001fc8000ff1e0ff */
[----:B------:R-:W-:Y:S02]  /*0050*/  UIADD3.X UR5, UPT, UPT, URZ, UR5, URZ, UP0, !UPT ;  /* 0x00000005ff057290 */ /* 0x000fe400087fe4ff */
[----:B------:R-:W-:Y:S01]  /*0060*/  IMAD.U32 R0, RZ, RZ, UR4 ;  /* 0x00000004ff007e24 */ /* 0x000fe2000f8e00ff */
[----:B------:R-:W-:-:S03]  /*0070*/  UMOV UR4, URZ ;  /* 0x000000ff00047c82 */ /* 0x000fc60008000000 */
[----:B--2---:R-:W-:-:S07]  /*0080*/  MOV R7, UR5 ;  /* 0x0000000500077c02 */ /* 0x004fce0008000f00 */
.L_x_1:
[----:B0-----:R-:W-:Y:S01]  /*0090*/  IMAD.MOV.U32 R2, RZ, RZ, R0 ;  /* 0x000000ffff027224 */ /* 0x001fe200078e0000 */
[----:B------:R-:W-:Y:S01]  /*00a0*/  MOV R3, R7 ;  /* 0x0000000700037202 */ /* 0x000fe20000000f00 */
[----:B------:R-:W-:-:S03]  /*00b0*/  UIADD3 UR4, UPT, UPT, UR4, 0xa0, URZ ;  /* 0x000000a004047890 */ /* 0x000fc6000fffe0ff */
[----:B------:R-:W-:Y:S01]  /*00c0*/  IADD3 R0, P0, PT, R2, 0x500, RZ ;  /* 0x0000050002007810 */ /* 0x000fe20007f1e0ff */
[----:B-1----:R0:W-:Y:S01]  /*00d0*/  STG.E.64 desc[UR6][R2.64+-0x80], R4 ;  /* 0xffff800402007986 */ /* 0x0021e2000c101b06 */
[----:B------:R-:W-:-:S03]  /*00e0*/  UISETP.NE.AND UP0, UPT, UR4, 0xdbba0, UPT ;  /* 0x000dbba00400788c */ /* 0x000fc6000bf05270 */
[----:B------:R0:W-:Y:S01]  /*00f0*/  STG.E.64 desc[UR6][R2.64+-0x78], R4 ;  /* 0xffff880402007986 */ /* 0x0001e2000c101b06 */
[----:B------:R-:W-:-:S03]  /*0100*/  IMAD.X R7, RZ, RZ, R3, P0 ;  /* 0x000000ffff077224 */ /* 0x000fc600000e0603 */
[----:B------:R0:W-:Y:S04]  /*0110*/  STG.E.64 desc[UR6][R2.64+-0x70], R4 ;  /* 0xffff900402007986 */ /* 0x0001e8000c101b06 */
        /* <DEDUP_REMOVED lines=156> */
[----:B------:R0:W-:Y:S01]  /*0ae0*/  STG.E.64 desc[UR6][R2.64+0x478], R4 ;  /* 0x0004780402007986 */ /* 0x0001e2000c101b06 */
[----:B------:R-:W-:Y:S05]  /*0af0*/  BRA.U UP0, `(.L_x_1) ;  /* 0xfffffff500647547 */ /* 0x000fea000b83ffff */
[----:B------:R-:W-:Y:S05]  /*0b00*/  EXIT ;  /* 0x000000000000794d */ /* 0x000fea0003800000 */
.L_x_2:
        /* <DEDUP_REMOVED lines=15> */
.L_x_4:


//--------------------- .nv.shared.reserved.0     --------------------------
	.section	.nv.shared.reserved.0,"aw",@nobits
	.weak		__nv_reservedSMEM_offset_0_alias
	.size		__nv_reservedSMEM_offset_0_alias, 0, 64
	.other		__nv_reservedSMEM_offset_0_alias,@"STO_CUDA_RESERVED_SHARED STV_DEFAULT"
__nv_reservedSMEM_offset_0_alias:
	.zero		0
	.zero		64


//--------------------- .nv.constant0._Z9matrixAddPdS_S_ --------------------------
	.section	.nv.constant0._Z9matrixAddPdS_S_,"a",@progbits
	.sectionflags	@""
	.align	4
.nv.constant0._Z9matrixAddPdS_S_:
	.zero		920


//--------------------- .nv.constant0._Z10matrixInitPdd --------------------------
	.section	.nv.constant0._Z10matrixInitPdd,"a",@progbits
	.sectionflags	@""
	.align	4
.nv.constant0._Z10matrixInitPdd:
	.zero		912


//--------------------- SYMBOLS --------------------------

	.type		.nv.reservedSmem.offset0,@object
	.size		.nv.reservedSmem.offset0,0x4
